//
// Generated by NVIDIA NVVM Compiler
//
// Compiler Build ID: CL-36424714
// Cuda compilation tools, release 13.0, V13.0.88
// Based on NVVM 20.0.0
//

.version 9.0
.target sm_100
.address_size 64

	// .globl	_Z12_fillUniformPfjjjff

.visible .entry _Z12_fillUniformPfjjjff(
	.param .u64 .ptr .align 1 _Z12_fillUniformPfjjjff_param_0,
	.param .u32 _Z12_fillUniformPfjjjff_param_1,
	.param .u32 _Z12_fillUniformPfjjjff_param_2,
	.param .u32 _Z12_fillUniformPfjjjff_param_3,
	.param .f32 _Z12_fillUniformPfjjjff_param_4,
	.param .f32 _Z12_fillUniformPfjjjff_param_5
)
{
	.reg .pred 	%p<2>;
	.reg .b32 	%r<16>;
	.reg .b32 	%f<7>;
	.reg .b64 	%rd<5>;

	ld.param.u64 	%rd1, [_Z12_fillUniformPfjjjff_param_0];
	ld.param.u32 	%r4, [_Z12_fillUniformPfjjjff_param_1];
	ld.param.u32 	%r2, [_Z12_fillUniformPfjjjff_param_2];
	ld.param.u32 	%r3, [_Z12_fillUniformPfjjjff_param_3];
	ld.param.f32 	%f1, [_Z12_fillUniformPfjjjff_param_4];
	ld.param.f32 	%f2, [_Z12_fillUniformPfjjjff_param_5];
	mov.u32 	%r5, %ctaid.x;
	mov.u32 	%r6, %ntid.x;
	mov.u32 	%r7, %tid.x;
	mad.lo.s32 	%r1, %r5, %r6, %r7;
	setp.ge.u32 	%p1, %r1, %r4;
	@%p1 bra 	$L__BB0_2;
	cvta.to.global.u64 	%rd2, %rd1;
	xor.b32  	%r8, %r2, %r1;
	mul.lo.s32 	%r9, %r8, 1268890439;
	xor.b32  	%r10, %r9, %r1;
	xor.b32  	%r11, %r10, %r3;
	mul.lo.s32 	%r12, %r11, -1209283719;
	xor.b32  	%r13, %r12, %r10;
	shl.b32 	%r14, %r13, 5;
	xor.b32  	%r15, %r14, %r13;
	cvt.rn.f32.u32 	%f3, %r15;
	mul.f32 	%f4, %f3, 0f2F800000;
	sub.f32 	%f5, %f2, %f1;
	fma.rn.f32 	%f6, %f5, %f4, %f1;
	mul.wide.u32 	%rd3, %r1, 4;
	add.s64 	%rd4, %rd2, %rd3;
	st.global.f32 	[%rd4], %f6;
$L__BB0_2:
	ret;

}
	// .globl	_Z12_reluForwardPfj
.visible .entry _Z12_reluForwardPfj(
	.param .u64 .ptr .align 1 _Z12_reluForwardPfj_param_0,
	.param .u32 _Z12_reluForwardPfj_param_1
)
{
	.reg .pred 	%p<2>;
	.reg .b32 	%r<6>;
	.reg .b32 	%f<3>;
	.reg .b64 	%rd<5>;

	ld.param.u64 	%rd1, [_Z12_reluForwardPfj_param_0];
	ld.param.u32 	%r2, [_Z12_reluForwardPfj_param_1];
	mov.u32 	%r3, %ctaid.x;
	mov.u32 	%r4, %ntid.x;
	mov.u32 	%r5, %tid.x;
	mad.lo.s32 	%r1, %r3, %r4, %r5;
	setp.ge.u32 	%p1, %r1, %r2;
	@%p1 bra 	$L__BB1_2;
	cvta.to.global.u64 	%rd2, %rd1;
	mul.wide.u32 	%rd3, %r1, 4;
	add.s64 	%rd4, %rd2, %rd3;
	ld.global.f32 	%f1, [%rd4];
	max.f32 	%f2, %f1, 0f00000000;
	st.global.f32 	[%rd4], %f2;
$L__BB1_2:
	ret;

}
	// .globl	_Z13_reluBackwardPfS_j
.visible .entry _Z13_reluBackwardPfS_j(
	.param .u64 .ptr .align 1 _Z13_reluBackwardPfS_j_param_0,
	.param .u64 .ptr .align 1 _Z13_reluBackwardPfS_j_param_1,
	.param .u32 _Z13_reluBackwardPfS_j_param_2
)
{
	.reg .pred 	%p<3>;
	.reg .b32 	%r<6>;
	.reg .b32 	%f<6>;
	.reg .b64 	%rd<8>;

	ld.param.u64 	%rd2, [_Z13_reluBackwardPfS_j_param_0];
	ld.param.u64 	%rd3, [_Z13_reluBackwardPfS_j_param_1];
	ld.param.u32 	%r2, [_Z13_reluBackwardPfS_j_param_2];
	mov.u32 	%r3, %ctaid.x;
	mov.u32 	%r4, %ntid.x;
	mov.u32 	%r5, %tid.x;
	mad.lo.s32 	%r1, %r3, %r4, %r5;
	setp.ge.u32 	%p1, %r1, %r2;
	@%p1 bra 	$L__BB2_4;
	cvta.to.global.u64 	%rd4, %rd3;
	cvta.to.global.u64 	%rd5, %rd2;
	mul.wide.u32 	%rd6, %r1, 4;
	add.s64 	%rd7, %rd5, %rd6;
	ld.global.f32 	%f4, [%rd7];
	setp.leu.f32 	%p2, %f4, 0f00000000;
	add.s64 	%rd1, %rd4, %rd6;
	mov.f32 	%f5, 0f00000000;
	@%p2 bra 	$L__BB2_3;
	ld.global.f32 	%f5, [%rd1];
$L__BB2_3:
	st.global.f32 	[%rd1], %f5;
$L__BB2_4:
	ret;

}


// ===== COMPILED SASS (sm_100) =====

	.target	sm_100

	.elftype	@"ET_EXEC"


//--------------------- .note.nv.tkinfo           --------------------------
	.section	.note.nv.tkinfo,"",@"SHT_NOTE"
	.sectionflags	@"SHF_NOTE_NV_TKINFO"
	.tkinfo
        /*0018*/ 	.word	0x00000002
        /*0030*/ 	.string	""
        /*0030*/ 	.string	"ptxas"
        /*0030*/ 	.string	"Cuda compilation tools, release 13.0, V13.0.88"
        /*0030*/ 	.string	"Build cuda_13.0.r13.0/compiler.36424714_0"
        /*0030*/ 	.string	"-arch sm_100 -m 64 "



//--------------------- .note.nv.cuinfo           --------------------------
	.section	.note.nv.cuinfo,"",@"SHT_NOTE"
	.sectionflags	@"SHF_NOTE_NV_CUINFO"
        /*0018*/ 	.short	0x0002
        /*001a*/ 	.short	0x0064
        /*001c*/ 	.short	0x0082
	.zero		2


//--------------------- .nv.info                  --------------------------
	.section	.nv.info,"",@"SHT_CUDA_INFO"
	.align	4


	//----- nvinfo : EIATTR_REGCOUNT
	.align		4
        /*0000*/ 	.byte	0x04, 0x2f
        /*0002*/ 	.short	(.L_1 - .L_0)
	.align		4
.L_0:
        /*0004*/ 	.word	index@(_Z12_fillUniformPfjjjff)
        /*0008*/ 	.word	0x0000000a


	//----- nvinfo : EIATTR_FRAME_SIZE
	.align		4
.L_1:
        /*000c*/ 	.byte	0x04, 0x11
        /*000e*/ 	.short	(.L_3 - .L_2)
	.align		4
.L_2:
        /*0010*/ 	.word	index@(_Z12_fillUniformPfjjjff)
        /*0014*/ 	.word	0x00000000


	//----- nvinfo : EIATTR_REGCOUNT
	.align		4
.L_3:
        /*0018*/ 	.byte	0x04, 0x2f
        /*001a*/ 	.short	(.L_5 - .L_4)
	.align		4
.L_4:
        /*001c*/ 	.word	index@(_Z12_reluForwardPfj)
        /*0020*/ 	.word	0x00000008


	//----- nvinfo : EIATTR_FRAME_SIZE
	.align		4
.L_5:
        /*0024*/ 	.byte	0x04, 0x11
        /*0026*/ 	.short	(.L_7 - .L_6)
	.align		4
.L_6:
        /*0028*/ 	.word	index@(_Z12_reluForwardPfj)
        /*002c*/ 	.word	0x00000000


	//----- nvinfo : EIATTR_REGCOUNT
	.align		4
.L_7:
        /*0030*/ 	.byte	0x04, 0x2f
        /*0032*/ 	.short	(.L_9 - .L_8)
	.align		4
.L_8:
        /*0034*/ 	.word	index@(_Z13_reluBackwardPfS_j)
        /*0038*/ 	.word	0x0000000c


	//----- nvinfo : EIATTR_FRAME_SIZE
	.align		4
.L_9:
        /*003c*/ 	.byte	0x04, 0x11
        /*003e*/ 	.short	(.L_11 - .L_10)
	.align		4
.L_10:
        /*0040*/ 	.word	index@(_Z13_reluBackwardPfS_j)
        /*0044*/ 	.word	0x00000000


	//----- nvinfo : EIATTR_MIN_STACK_SIZE
	.align		4
.L_11:
        /*0048*/ 	.byte	0x04, 0x12
        /*004a*/ 	.short	(.L_13 - .L_12)
	.align		4
.L_12:
        /*004c*/ 	.word	index@(_Z13_reluBackwardPfS_j)
        /*0050*/ 	.word	0x00000000


	//----- nvinfo : EIATTR_MIN_STACK_SIZE
	.align		4
.L_13:
        /*0054*/ 	.byte	0x04, 0x12
        /*0056*/ 	.short	(.L_15 - .L_14)
	.align		4
.L_14:
        /*0058*/ 	.word	index@(_Z12_reluForwardPfj)
        /*005c*/ 	.word	0x00000000


	//----- nvinfo : EIATTR_MIN_STACK_SIZE
	.align		4
.L_15:
        /*0060*/ 	.byte	0x04, 0x12
        /*0062*/ 	.short	(.L_17 - .L_16)
	.align		4
.L_16:
        /*0064*/ 	.word	index@(_Z12_fillUniformPfjjjff)
        /*0068*/ 	.word	0x00000000
.L_17:


//--------------------- .nv.compat                --------------------------
	.section	.nv.compat,"",@"SHT_CUDA_COMPAT_INFO"
	.align	4
        /*0000*/ 	.byte	0x02, 0x09, 0x00, 0x00, 0x02, 0x02, 0x01, 0x00, 0x02, 0x05, 0x05, 0x00, 0x03, 0x07, 0x01, 0x01
        /*0010*/ 	.byte	0x02, 0x03, 0x00, 0x00, 0x02, 0x06, 0x01, 0x00, 0x04, 0x0b, 0x08, 0x00, 0x09, 0x00, 0x00, 0x00
        /*0020*/ 	.byte	0x00, 0x00, 0x00, 0x00


//--------------------- .nv.info._Z13_reluBackwardPfS_j --------------------------
	.section	.nv.info._Z13_reluBackwardPfS_j,"",@"SHT_CUDA_INFO"
	.sectionflags	@""
	.align	4


	//----- nvinfo : EIATTR_CUDA_API_VERSION
	.align		4
        /*0000*/ 	.byte	0x04, 0x37
        /*0002*/ 	.short	(.L_19 - .L_18)
.L_18:
        /*0004*/ 	.word	0x00000082


	//----- nvinfo : EIATTR_KPARAM_INFO
	.align		4
.L_19:
        /*0008*/ 	.byte	0x04, 0x17
        /*000a*/ 	.short	(.L_21 - .L_20)
.L_20:
        /*000c*/ 	.word	0x00000000
        /*0010*/ 	.short	0x0002
        /*0012*/ 	.short	0x0010
        /*0014*/ 	.byte	0x00, 0xf0, 0x11, 0x00


	//----- nvinfo : EIATTR_KPARAM_INFO
	.align		4
.L_21:
        /*0018*/ 	.byte	0x04, 0x17
        /*001a*/ 	.short	(.L_23 - .L_22)
.L_22:
        /*001c*/ 	.word	0x00000000
        /*0020*/ 	.short	0x0001
        /*0022*/ 	.short	0x0008
        /*0024*/ 	.byte	0x00, 0xf5, 0x21, 0x00


	//----- nvinfo : EIATTR_KPARAM_INFO
	.align		4
.L_23:
        /*0028*/ 	.byte	0x04, 0x17
        /*002a*/ 	.short	(.L_25 - .L_24)
.L_24:
        /*002c*/ 	.word	0x00000000
        /*0030*/ 	.short	0x0000
        /*0032*/ 	.short	0x0000
        /*0034*/ 	.byte	0x00, 0xf5, 0x21, 0x00


	//----- nvinfo : EIATTR_SPARSE_MMA_MASK
	.align		4
.L_25:
        /*0038*/ 	.byte	0x03, 0x50
        /*003a*/ 	.short	0x0000


	//----- nvinfo : EIATTR_MAXREG_COUNT
	.align		4
        /*003c*/ 	.byte	0x03, 0x1b
        /*003e*/ 	.short	0x00ff


	//----- nvinfo : EIATTR_MERCURY_ISA_VERSION
	.align		4
        /*0040*/ 	.byte	0x03, 0x5f
        /*0042*/ 	.short	0x0101


	//----- nvinfo : EIATTR_VRC_CTA_INIT_COUNT
	.align		4
        /*0044*/ 	.byte	0x02, 0x4a
	.zero		1
	.zero		1


	//----- nvinfo : EIATTR_EXIT_INSTR_OFFSETS
	.align		4
        /*0048*/ 	.byte	0x04, 0x1c
        /*004a*/ 	.short	(.L_27 - .L_26)


	//   ....[0]....
.L_26:
        /*004c*/ 	.word	0x00000070


	//   ....[1]....
        /*0050*/ 	.word	0x00000150


	//----- nvinfo : EIATTR_CRS_STACK_SIZE
	.align		4
.L_27:
        /*0054*/ 	.byte	0x04, 0x1e
        /*0056*/ 	.short	(.L_29 - .L_28)
.L_28:
        /*0058*/ 	.word	0x00000000


	//----- nvinfo : EIATTR_CBANK_PARAM_SIZE
	.align		4
.L_29:
        /*005c*/ 	.byte	0x03, 0x19
        /*005e*/ 	.short	0x0014


	//----- nvinfo : EIATTR_PARAM_CBANK
	.align		4
        /*0060*/ 	.byte	0x04, 0x0a
        /*0062*/ 	.short	(.L_31 - .L_30)
	.align		4
.L_30:
        /*0064*/ 	.word	index@(.nv.constant0._Z13_reluBackwardPfS_j)
        /*0068*/ 	.short	0x0380
        /*006a*/ 	.short	0x0014


	//----- nvinfo : EIATTR_SW_WAR
	.align		4
.L_31:
        /*006c*/ 	.byte	0x04, 0x36
        /*006e*/ 	.short	(.L_33 - .L_32)
.L_32:
        /*0070*/ 	.word	0x00000008
.L_33:


//--------------------- .nv.info._Z12_reluForwardPfj --------------------------
	.section	.nv.info._Z12_reluForwardPfj,"",@"SHT_CUDA_INFO"
	.sectionflags	@""
	.align	4


	//----- nvinfo : EIATTR_CUDA_API_VERSION
	.align		4
        /*0000*/ 	.byte	0x04, 0x37
        /*0002*/ 	.short	(.L_35 - .L_34)
.L_34:
        /*0004*/ 	.word	0x00000082


	//----- nvinfo : EIATTR_KPARAM_INFO
	.align		4
.L_35:
        /*0008*/ 	.byte	0x04, 0x17
        /*000a*/ 	.short	(.L_37 - .L_36)
.L_36:
        /*000c*/ 	.word	0x00000000
        /*0010*/ 	.short	0x0001
        /*0012*/ 	.short	0x0008
        /*0014*/ 	.byte	0x00, 0xf0, 0x11, 0x00


	//----- nvinfo : EIATTR_KPARAM_INFO
	.align		4
.L_37:
        /*0018*/ 	.byte	0x04, 0x17
        /*001a*/ 	.short	(.L_39 - .L_38)
.L_38:
        /*001c*/ 	.word	0x00000000
        /*0020*/ 	.short	0x0000
        /*0022*/ 	.short	0x0000
        /*0024*/ 	.byte	0x00, 0xf5, 0x21, 0x00


	//----- nvinfo : EIATTR_SPARSE_MMA_MASK
	.align		4
.L_39:
        /*0028*/ 	.byte	0x03, 0x50
        /*002a*/ 	.short	0x0000


	//----- nvinfo : EIATTR_MAXREG_COUNT
	.align		4
        /*002c*/ 	.byte	0x03, 0x1b
        /*002e*/ 	.short	0x00ff


	//----- nvinfo : EIATTR_MERCURY_ISA_VERSION
	.align		4
        /*0030*/ 	.byte	0x03, 0x5f
        /*0032*/ 	.short	0x0101


	//----- nvinfo : EIATTR_VRC_CTA_INIT_COUNT
	.align		4
        /*0034*/ 	.byte	0x02, 0x4a
	.zero		1
	.zero		1


	//----- nvinfo : EIATTR_EXIT_INSTR_OFFSETS
	.align		4
        /*0038*/ 	.byte	0x04, 0x1c
        /*003a*/ 	.short	(.L_41 - .L_40)


	//   ....[0]....
.L_40:
        /*003c*/ 	.word	0x00000070


	//   ....[1]....
        /*0040*/ 	.word	0x000000e0


	//----- nvinfo : EIATTR_CBANK_PARAM_SIZE
	.align		4
.L_41:
        /*0044*/ 	.byte	0x03, 0x19
        /*0046*/ 	.short	0x000c


	//----- nvinfo : EIATTR_PARAM_CBANK
	.align		4
        /*0048*/ 	.byte	0x04, 0x0a
        /*004a*/ 	.short	(.L_43 - .L_42)
	.align		4
.L_42:
        /*004c*/ 	.word	index@(.nv.constant0._Z12_reluForwardPfj)
        /*0050*/ 	.short	0x0380
        /*0052*/ 	.short	0x000c


	//----- nvinfo : EIATTR_SW_WAR
	.align		4
.L_43:
        /*0054*/ 	.byte	0x04, 0x36
        /*0056*/ 	.short	(.L_45 - .L_44)
.L_44:
        /*0058*/ 	.word	0x00000008
.L_45:


//--------------------- .nv.info._Z12_fillUniformPfjjjff --------------------------
	.section	.nv.info._Z12_fillUniformPfjjjff,"",@"SHT_CUDA_INFO"
	.sectionflags	@""
	.align	4


	//----- nvinfo : EIATTR_CUDA_API_VERSION
	.align		4
        /*0000*/ 	.byte	0x04, 0x37
        /*0002*/ 	.short	(.L_47 - .L_46)
.L_46:
        /*0004*/ 	.word	0x00000082


	//----- nvinfo : EIATTR_KPARAM_INFO
	.align		4
.L_47:
        /*0008*/ 	.byte	0x04, 0x17
        /*000a*/ 	.short	(.L_49 - .L_48)
.L_48:
        /*000c*/ 	.word	0x00000000
        /*0010*/ 	.short	0x0005
        /*0012*/ 	.short	0x0018
        /*0014*/ 	.byte	0x00, 0xf0, 0x11, 0x00


	//----- nvinfo : EIATTR_KPARAM_INFO
	.align		4
.L_49:
        /*0018*/ 	.byte	0x04, 0x17
        /*001a*/ 	.short	(.L_51 - .L_50)
.L_50:
        /*001c*/ 	.word	0x00000000
        /*0020*/ 	.short	0x0004
        /*0022*/ 	.short	0x0014
        /*0024*/ 	.byte	0x00, 0xf0, 0x11, 0x00


	//----- nvinfo : EIATTR_KPARAM_INFO
	.align		4
.L_51:
        /*0028*/ 	.byte	0x04, 0x17
        /*002a*/ 	.short	(.L_53 - .L_52)
.L_52:
        /*002c*/ 	.word	0x00000000
        /*0030*/ 	.short	0x0003
        /*0032*/ 	.short	0x0010
        /*0034*/ 	.byte	0x00, 0xf0, 0x11, 0x00


	//----- nvinfo : EIATTR_KPARAM_INFO
	.align		4
.L_53:
        /*0038*/ 	.byte	0x04, 0x17
        /*003a*/ 	.short	(.L_55 - .L_54)
.L_54:
        /*003c*/ 	.word	0x00000000
        /*0040*/ 	.short	0x0002
        /*0042*/ 	.short	0x000c
        /*0044*/ 	.byte	0x00, 0xf0, 0x11, 0x00


	//----- nvinfo : EIATTR_KPARAM_INFO
	.align		4
.L_55:
        /*0048*/ 	.byte	0x04, 0x17
        /*004a*/ 	.short	(.L_57 - .L_56)
.L_56:
        /*004c*/ 	.word	0x00000000
        /*0050*/ 	.short	0x0001
        /*0052*/ 	.short	0x0008
        /*0054*/ 	.byte	0x00, 0xf0, 0x11, 0x00


	//----- nvinfo : EIATTR_KPARAM_INFO
	.align		4
.L_57:
        /*0058*/ 	.byte	0x04, 0x17
        /*005a*/ 	.short	(.L_59 - .L_58)
.L_58:
        /*005c*/ 	.word	0x00000000
        /*0060*/ 	.short	0x0000
        /*0062*/ 	.short	0x0000
        /*0064*/ 	.byte	0x00, 0xf5, 0x21, 0x00


	//----- nvinfo : EIATTR_SPARSE_MMA_MASK
	.align		4
.L_59:
        /*0068*/ 	.byte	0x03, 0x50
        /*006a*/ 	.short	0x0000


	//----- nvinfo : EIATTR_MAXREG_COUNT
	.align		4
        /*006c*/ 	.byte	0x03, 0x1b
        /*006e*/ 	.short	0x00ff


	//----- nvinfo : EIATTR_MERCURY_ISA_VERSION
	.align		4
        /*0070*/ 	.byte	0x03, 0x5f
        /*0072*/ 	.short	0x0101


	//----- nvinfo : EIATTR_VRC_CTA_INIT_COUNT
	.align		4
        /*0074*/ 	.byte	0x02, 0x4a
	.zero		1
	.zero		1


	//----- nvinfo : EIATTR_EXIT_INSTR_OFFSETS
	.align		4
        /*0078*/ 	.byte	0x04, 0x1c
        /*007a*/ 	.short	(.L_61 - .L_60)


	//   ....[0]....
.L_60:
        /*007c*/ 	.word	0x00000070


	//   ....[1]....
        /*0080*/ 	.word	0x000001b0


	//----- nvinfo : EIATTR_CBANK_PARAM_SIZE
	.align		4
.L_61:
        /*0084*/ 	.byte	0x03, 0x19
        /*0086*/ 	.short	0x001c


	//----- nvinfo : EIATTR_PARAM_CBANK
	.align		4
        /*0088*/ 	.byte	0x04, 0x0a
        /*008a*/ 	.short	(.L_63 - .L_62)
	.align		4
.L_62:
        /*008c*/ 	.word	index@(.nv.constant0._Z12_fillUniformPfjjjff)
        /*0090*/ 	.short	0x0380
        /*0092*/ 	.short	0x001c


	//----- nvinfo : EIATTR_SW_WAR
	.align		4
.L_63:
        /*0094*/ 	.byte	0x04, 0x36
        /*0096*/ 	.short	(.L_65 - .L_64)
.L_64:
        /*0098*/ 	.word	0x00000008
.L_65:


//--------------------- .nv.callgraph             --------------------------
	.section	.nv.callgraph,"",@"SHT_CUDA_CALLGRAPH"
	.align	4
	.sectionentsize	8
	.align		4
        /*0000*/ 	.word	0x00000000
	.align		4
        /*0004*/ 	.word	0xffffffff
	.align		4
        /*0008*/ 	.word	0x00000000
	.align		4
        /*000c*/ 	.word	0xfffffffe
	.align		4
        /*0010*/ 	.word	0x00000000
	.align		4
        /*0014*/ 	.word	0xfffffffd
	.align		4
        /*0018*/ 	.word	0x00000000
	.align		4
        /*001c*/ 	.word	0xfffffffc


//--------------------- .text._Z13_reluBackwardPfS_j --------------------------
	.section	.text._Z13_reluBackwardPfS_j,"ax",@progbits
	.align	128
        .global         _Z13_reluBackwardPfS_j
        .type           _Z13_reluBackwardPfS_j,@function
        .size           _Z13_reluBackwardPfS_j,(.L_x_5 - _Z13_reluBackwardPfS_j)
        .other          _Z13_reluBackwardPfS_j,@"STO_CUDA_ENTRY STV_DEFAULT"
_Z13_reluBackwardPfS_j:
.text._Z13_reluBackwardPfS_j:
[----:B------:R-:W-:Y:S01]  /*0000*/  LDC R1, c[0x0][0x37c] ;  /* 0x0000df00ff017b82 */ /* 0x000fe20000000800 */
[----:B------:R-:W0:Y:S07]  /*0010*/  S2R R0, SR_TID.X ;  /* 0x0000000000007919 */ /* 0x000e2e0000002100 */
[----:B------:R-:W0:Y:S01]  /*0020*/  S2UR UR4, SR_CTAID.X ;  /* 0x00000000000479c3 */ /* 0x000e220000002500 */
[----:B------:R-:W1:Y:S07]  /*0030*/  LDCU UR5, c[0x0][0x390] ;  /* 0x00007200ff0577ac */ /* 0x000e6e0008000800 */
[----:B------:R-:W0:Y:S02]  /*0040*/  LDC R7, c[0x0][0x360] ;  /* 0x0000d800ff077b82 */ /* 0x000e240000000800 */
[----:B0-----:R-:W-:-:S05]  /*0050*/  IMAD R7, R7, UR4, R0 ;  /* 0x0000000407077c24 */ /* 0x001fca000f8e0200 */
[----:B-1----:R-:W-:-:S13]  /*0060*/  ISETP.GE.U32.AND P0, PT, R7, UR5, PT ;  /* 0x0000000507007c0c */ /* 0x002fda000bf06070 */
[----:B------:R-:W-:Y:S05]  /*0070*/  @P0 EXIT ;  /* 0x000000000000094d */ /* 0x000fea0003800000 */
[----:B------:R-:W0:Y:S01]  /*0080*/  LDC.64 R2, c[0x0][0x380] ;  /* 0x0000e000ff027b82 */ /* 0x000e220000000a00 */
[----:B------:R-:W1:Y:S07]  /*0090*/  LDCU.64 UR4, c[0x0][0x358] ;  /* 0x00006b00ff0477ac */ /* 0x000e6e0008000a00 */
[----:B------:R-:W2:Y:S01]  /*00a0*/  LDC.64 R4, c[0x0][0x388] ;  /* 0x0000e200ff047b82 */ /* 0x000ea20000000a00 */
[----:B0-----:R-:W-:-:S06]  /*00b0*/  IMAD.WIDE.U32 R2, R7, 0x4, R2 ;  /* 0x0000000407027825 */ /* 0x001fcc00078e0002 */
[----:B-1----:R-:W3:Y:S01]  /*00c0*/  LDG.E R2, desc[UR4][R2.64] ;  /* 0x0000000402027981 */ /* 0x002ee2000c1e1900 */
[----:B------:R-:W-:Y:S01]  /*00d0*/  BSSY.RECONVERGENT B0, `(.L_x_0) ;  /* 0x0000006000007945 */ /* 0x000fe20003800200 */
[----:B------:R-:W-:Y:S02]  /*00e0*/  HFMA2 R9, -RZ, RZ, 0, 0 ;  /* 0x00000000ff097431 */ /* 0x000fe400000001ff */
[----:B--2---:R-:W-:Y:S01]  /*00f0*/  IMAD.WIDE.U32 R4, R7, 0x4, R4 ;  /* 0x0000000407047825 */ /* 0x004fe200078e0004 */
[----:B---3--:R-:W-:-:S13]  /*0100*/  FSETP.GT.AND P0, PT, R2, RZ, PT ;  /* 0x000000ff0200720b */ /* 0x008fda0003f04000 */
[----:B------:R-:W-:Y:S05]  /*0110*/  @!P0 BRA `(.L_x_1) ;  /* 0x0000000000048947 */ /* 0x000fea0003800000 */
[----:B------:R0:W5:Y:S02]  /*0120*/  LDG.E R9, desc[UR4][R4.64] ;  /* 0x0000000404097981 */ /* 0x000164000c1e1900 */
.L_x_1:
[----:B------:R-:W-:Y:S05]  /*0130*/  BSYNC.RECONVERGENT B0 ;  /* 0x0000000000007941 */ /* 0x000fea0003800200 */
.L_x_0:
[----:B-----5:R-:W-:Y:S01]  /*0140*/  STG.E desc[UR4][R4.64], R9 ;  /* 0x0000000904007986 */ /* 0x020fe2000c101904 */
[----:B------:R-:W-:Y:S05]  /*0150*/  EXIT ;  /* 0x000000000000794d */ /* 0x000fea0003800000 */
.L_x_2:
[----:B------:R-:W-:-:S00]  /*0160*/  BRA `(.L_x_2) ;  /* 0xfffffffc00fc7947 */ /* 0x000fc0000383ffff */
[----:B------:R-:W-:-:S00]  /*0170*/  NOP ;  /* 0x0000000000007918 */ /* 0x000fc00000000000 */
        /* <DEDUP_REMOVED lines=8> */
.L_x_5:


//--------------------- .text._Z12_reluForwardPfj --------------------------
	.section	.text._Z12_reluForwardPfj,"ax",@progbits
	.align	128
        .global         _Z12_reluForwardPfj
        .type           _Z12_reluForwardPfj,@function
        .size           _Z12_reluForwardPfj,(.L_x_6 - _Z12_reluForwardPfj)
        .other          _Z12_reluForwardPfj,@"STO_CUDA_ENTRY STV_DEFAULT"
_Z12_reluForwardPfj:
.text._Z12_reluForwardPfj:
        /* <DEDUP_REMOVED lines=9> */
[----:B------:R-:W1:Y:S01]  /*0090*/  LDCU.64 UR4, c[0x0][0x358] ;  /* 0x00006b00ff0477ac */ /* 0x000e620008000a00 */
[----:B0-----:R-:W-:-:S05]  /*00a0*/  IMAD.WIDE.U32 R2, R5, 0x4, R2 ;  /* 0x0000000405027825 */ /* 0x001fca00078e0002 */
[----:B-1----:R-:W2:Y:S02]  /*00b0*/  LDG.E R0, desc[UR4][R2.64] ;  /* 0x0000000402007981 */ /* 0x002ea4000c1e1900 */
[----:B--2---:R-:W-:-:S05]  /*00c0*/  FMNMX R5, RZ, R0, !PT ;  /* 0x00000000ff057209 */ /* 0x004fca0007800000 */
[----:B------:R-:W-:Y:S01]  /*00d0*/  STG.E desc[UR4][R2.64], R5 ;  /* 0x0000000502007986 */ /* 0x000fe2000c101904 */
[----:B------:R-:W-:Y:S05]  /*00e0*/  EXIT ;  /* 0x000000000000794d */ /* 0x000fea0003800000 */
.L_x_3:
        /* <DEDUP_REMOVED lines=9> */
.L_x_6:


//--------------------- .text._Z12_fillUniformPfjjjff --------------------------
	.section	.text._Z12_fillUniformPfjjjff,"ax",@progbits
	.align	128
        .global         _Z12_fillUniformPfjjjff
        .type           _Z12_fillUniformPfjjjff,@function
        .size           _Z12_fillUniformPfjjjff,(.L_x_7 - _Z12_fillUniformPfjjjff)
        .other          _Z12_fillUniformPfjjjff,@"STO_CUDA_ENTRY STV_DEFAULT"
_Z12_fillUniformPfjjjff:
.text._Z12_fillUniformPfjjjff:
        /* <DEDUP_REMOVED lines=8> */
[----:B------:R-:W0:Y:S01]  /*0080*/  LDCU UR4, c[0x0][0x38c] ;  /* 0x00007180ff0477ac */ /* 0x000e220008000800 */
[----:B------:R-:W1:Y:S01]  /*0090*/  LDC R4, c[0x0][0x398] ;  /* 0x0000e600ff047b82 */ /* 0x000e620000000800 */
[----:B------:R-:W2:Y:S01]  /*00a0*/  LDCU.64 UR6, c[0x0][0x390] ;  /* 0x00007200ff0677ac */ /* 0x000ea20008000a00 */
[----:B0-----:R-:W-:Y:S01]  /*00b0*/  LOP3.LUT R0, R5, UR4, RZ, 0x3c, !PT ;  /* 0x0000000405007c12 */ /* 0x001fe2000f8e3cff */
[----:B------:R-:W0:Y:S04]  /*00c0*/  LDCU.64 UR4, c[0x0][0x358] ;  /* 0x00006b00ff0477ac */ /* 0x000e280008000a00 */
[----:B------:R-:W-:-:S05]  /*00d0*/  IMAD R0, R0, 0x4ba1bb47, RZ ;  /* 0x4ba1bb4700007824 */ /* 0x000fca00078e02ff */
[----:B------:R-:W-:-:S04]  /*00e0*/  LOP3.LUT R0, R0, R5, RZ, 0x3c, !PT ;  /* 0x0000000500007212 */ /* 0x000fc800078e3cff */
[----:B--2---:R-:W-:-:S05]  /*00f0*/  LOP3.LUT R2, R0, UR6, RZ, 0x3c, !PT ;  /* 0x0000000600027c12 */ /* 0x004fca000f8e3cff */
[----:B------:R-:W-:Y:S02]  /*0100*/  IMAD R7, R2, -0x48143487, RZ ;  /* 0xb7ebcb7902077824 */ /* 0x000fe400078e02ff */
[----:B------:R-:W2:Y:S03]  /*0110*/  LDC.64 R2, c[0x0][0x380] ;  /* 0x0000e000ff027b82 */ /* 0x000ea60000000a00 */
[----:B------:R-:W-:-:S04]  /*0120*/  LOP3.LUT R7, R7, R0, RZ, 0x3c, !PT ;  /* 0x0000000007077212 */ /* 0x000fc800078e3cff */
[----:B------:R-:W-:-:S04]  /*0130*/  SHF.L.U32 R0, R7, 0x5, RZ ;  /* 0x0000000507007819 */ /* 0x000fc800000006ff */
[----:B------:R-:W-:Y:S01]  /*0140*/  LOP3.LUT R0, R0, R7, RZ, 0x3c, !PT ;  /* 0x0000000700007212 */ /* 0x000fe200078e3cff */
[----:B-1----:R-:W-:-:S03]  /*0150*/  FADD R7, R4, -UR7 ;  /* 0x8000000704077e21 */ /* 0x002fc60008000000 */
[----:B------:R-:W-:-:S05]  /*0160*/  I2FP.F32.U32 R0, R0 ;  /* 0x0000000000007245 */ /* 0x000fca0000201000 */
[----:B------:R-:W-:Y:S01]  /*0170*/  FMUL R0, R0, 2.3283064365386962891e-10 ;  /* 0x2f80000000007820 */ /* 0x000fe20000400000 */
[----:B--2---:R-:W-:-:S04]  /*0180*/  IMAD.WIDE.U32 R2, R5, 0x4, R2 ;  /* 0x0000000405027825 */ /* 0x004fc800078e0002 */
[----:B------:R-:W-:-:S05]  /*0190*/  FFMA R7, R0, R7, UR7 ;  /* 0x0000000700077e23 */ /* 0x000fca0008000007 */
[----:B0-----:R-:W-:Y:S01]  /*01a0*/  STG.E desc[UR4][R2.64], R7 ;  /* 0x0000000702007986 */ /* 0x001fe2000c101904 */
[----:B------:R-:W-:Y:S05]  /*01b0*/  EXIT ;  /* 0x000000000000794d */ /* 0x000fea0003800000 */
.L_x_4:
        /* <DEDUP_REMOVED lines=12> */
.L_x_7:


//--------------------- .nv.shared.reserved.0     --------------------------
	.section	.nv.shared.reserved.0,"aw",@nobits
	.weak		__nv_reservedSMEM_offset_0_alias
	.size		__nv_reservedSMEM_offset_0_alias, 0, 64
	.other		__nv_reservedSMEM_offset_0_alias,@"STO_CUDA_RESERVED_SHARED STV_DEFAULT"
__nv_reservedSMEM_offset_0_alias:
	.zero		0
	.zero		64


//--------------------- .nv.constant0._Z13_reluBackwardPfS_j --------------------------
	.section	.nv.constant0._Z13_reluBackwardPfS_j,"a",@progbits
	.sectionflags	@""
	.align	4
.nv.constant0._Z13_reluBackwardPfS_j:
	.zero		916


//--------------------- .nv.constant0._Z12_reluForwardPfj --------------------------
	.section	.nv.constant0._Z12_reluForwardPfj,"a",@progbits
	.sectionflags	@""
	.align	4
.nv.constant0._Z12_reluForwardPfj:
	.zero		908


//--------------------- .nv.constant0._Z12_fillUniformPfjjjff --------------------------
	.section	.nv.constant0._Z12_fillUniformPfjjjff,"a",@progbits
	.sectionflags	@""
	.align	4
.nv.constant0._Z12_fillUniformPfjjjff:
	.zero		924


//--------------------- SYMBOLS --------------------------

	.type		.nv.reservedSmem.offset0,@object
	.size		.nv.reservedSmem.offset0,0x4
